	.headerflags	@"EF_CUDA_TEXMODE_UNIFIED EF_CUDA_64BIT_ADDRESS EF_CUDA_ACCELERATORS EF_CUDA_SM90 EF_CUDA_VIRTUAL_SM(EF_CUDA_SM90)"
	.elftype	@"ET_EXEC"


//--------------------- .nv.info                  --------------------------
	.section	.nv.info,"",@"SHT_CUDA_INFO"
	.align	4


	//----- nvinfo : EIATTR_REGCOUNT
	.align		4
        /*0000*/ 	.byte	0x04, 0x2f
        /*0002*/ 	.short	(.L_1 - .L_0)
	.align		4
.L_0:
        /*0004*/ 	.word	index@(triton_poi_fused_avg_pool2d_28)
        /*0008*/ 	.word	0x00000020


	//----- nvinfo : EIATTR_MIN_STACK_SIZE
	.align		4
.L_1:
        /*000c*/ 	.byte	0x04, 0x12
        /*000e*/ 	.short	(.L_3 - .L_2)
	.align		4
.L_2:
        /*0010*/ 	.word	index@(triton_poi_fused_avg_pool2d_28)
        /*0014*/ 	.word	0x00000000


	//----- nvinfo : EIATTR_FRAME_SIZE
	.align		4
.L_3:
        /*0018*/ 	.byte	0x04, 0x11
        /*001a*/ 	.short	(.L_5 - .L_4)
	.align		4
.L_4:
        /*001c*/ 	.word	index@(triton_poi_fused_avg_pool2d_28)
        /*0020*/ 	.word	0x00000000


	//----- nvinfo : EIATTR_MIN_STACK_SIZE
	.align		4
.L_5:
        /*0024*/ 	.byte	0x04, 0x12
        /*0026*/ 	.short	(.L_7 - .L_6)
	.align		4
.L_6:
        /*0028*/ 	.word	index@(triton_poi_fused_avg_pool2d_28)
        /*002c*/ 	.word	0x00000000
.L_7:


//--------------------- .nv.info.triton_poi_fused_avg_pool2d_28 --------------------------
	.section	.nv.info.triton_poi_fused_avg_pool2d_28,"",@"SHT_CUDA_INFO"
	.sectionflags	@""
	.align	4


	//----- nvinfo : EIATTR_CUDA_API_VERSION
	.align		4
        /*0000*/ 	.byte	0x04, 0x37
        /*0002*/ 	.short	(.L_9 - .L_8)
.L_8:
        /*0004*/ 	.word	0x0000007c


	//----- nvinfo : EIATTR_KPARAM_INFO
	.align		4
.L_9:
        /*0008*/ 	.byte	0x04, 0x17
        /*000a*/ 	.short	(.L_11 - .L_10)
.L_10:
        /*000c*/ 	.word	0x00000000
        /*0010*/ 	.short	0x0002
        /*0012*/ 	.short	0x0010
        /*0014*/ 	.byte	0x00, 0xf0, 0x11, 0x00


	//----- nvinfo : EIATTR_KPARAM_INFO
	.align		4
.L_11:
        /*0018*/ 	.byte	0x04, 0x17
        /*001a*/ 	.short	(.L_13 - .L_12)
.L_12:
        /*001c*/ 	.word	0x00000000
        /*0020*/ 	.short	0x0001
        /*0022*/ 	.short	0x0008
        /*0024*/ 	.byte	0x00, 0xf4, 0x21, 0x00


	//----- nvinfo : EIATTR_KPARAM_INFO
	.align		4
.L_13:
        /*0028*/ 	.byte	0x04, 0x17
        /*002a*/ 	.short	(.L_15 - .L_14)
.L_14:
        /*002c*/ 	.word	0x00000000
        /*0030*/ 	.short	0x0000
        /*0032*/ 	.short	0x0000
        /*0034*/ 	.byte	0x00, 0xf4, 0x21, 0x00


	//----- nvinfo : EIATTR_SPARSE_MMA_MASK
	.align		4
.L_15:
        /*0038*/ 	.byte	0x03, 0x50
        /*003a*/ 	.short	0x0000


	//----- nvinfo : EIATTR_MAXREG_COUNT
	.align		4
        /*003c*/ 	.byte	0x03, 0x1b
        /*003e*/ 	.short	0x00ff


	//----- nvinfo : EIATTR_EXIT_INSTR_OFFSETS
	.align		4
        /*0040*/ 	.byte	0x04, 0x1c
        /*0042*/ 	.short	(.L_17 - .L_16)


	//   ....[0]....
.L_16:
        /*0044*/ 	.word	0x00000970


	//   ....[1]....
        /*0048*/ 	.word	0x00000990


	//----- nvinfo : EIATTR_REQNTID
	.align		4
.L_17:
        /*004c*/ 	.byte	0x04, 0x10
        /*004e*/ 	.short	(.L_19 - .L_18)
.L_18:
        /*0050*/ 	.word	0x00000100
        /*0054*/ 	.word	0x00000001
        /*0058*/ 	.word	0x00000001


	//----- nvinfo : EIATTR_CBANK_PARAM_SIZE
	.align		4
.L_19:
        /*005c*/ 	.byte	0x03, 0x19
        /*005e*/ 	.short	0x0014


	//----- nvinfo : EIATTR_PARAM_CBANK
	.align		4
        /*0060*/ 	.byte	0x04, 0x0a
        /*0062*/ 	.short	(.L_21 - .L_20)
	.align		4
.L_20:
        /*0064*/ 	.word	index@(.nv.constant0.triton_poi_fused_avg_pool2d_28)
        /*0068*/ 	.short	0x0210
        /*006a*/ 	.short	0x0014


	//----- nvinfo : EIATTR_SW_WAR
	.align		4
.L_21:
        /*006c*/ 	.byte	0x04, 0x36
        /*006e*/ 	.short	(.L_23 - .L_22)
.L_22:
        /*0070*/ 	.word	0x00000008
.L_23:


//--------------------- .nv.callgraph             --------------------------
	.section	.nv.callgraph,"",@"SHT_CUDA_CALLGRAPH"
	.align	4
	.sectionentsize	8
	.align		4
        /*0000*/ 	.word	0x00000000
	.align		4
        /*0004*/ 	.word	0xffffffff
	.align		4
        /*0008*/ 	.word	0x00000000
	.align		4
        /*000c*/ 	.word	0xfffffffe
	.align		4
        /*0010*/ 	.word	0x00000000
	.align		4
        /*0014*/ 	.word	0xfffffffd
	.align		4
        /*0018*/ 	.word	0x00000000
	.align		4
        /*001c*/ 	.word	0xfffffffc


//--------------------- .text.triton_poi_fused_avg_pool2d_28 --------------------------
	.section	.text.triton_poi_fused_avg_pool2d_28,"ax",@progbits
	.align	128
        .global         triton_poi_fused_avg_pool2d_28
        .type           triton_poi_fused_avg_pool2d_28,@function
        .size           triton_poi_fused_avg_pool2d_28,(.L_x_1 - triton_poi_fused_avg_pool2d_28)
        .other          triton_poi_fused_avg_pool2d_28,@"STO_CUDA_ENTRY STV_DEFAULT"
triton_poi_fused_avg_pool2d_28:
.text.triton_poi_fused_avg_pool2d_28:
[----:B------:R-:W0:Y:S02]  /*0000*/  LDC R1, c[0x0][0x28] ;  /* 0x00000a00ff017b82 */ /* 0x000e240000000800 */
[----:B------:R-:W1:Y:S01]  /*0010*/  S2R R0, SR_TID.X ;  /* 0x0000000000007919 */ /* 0x000e620000002100 */
[----:B------:R-:W-:Y:S01]  /*0020*/  IMAD.MOV.U32 R8, RZ, RZ, RZ ;  /* 0x000000ffff087224 */ /* 0x000fe200078e00ff */
[----:B------:R-:W2:Y:S01]  /*0030*/  LDC.64 R20, c[0x0][0x210] ;  /* 0x00008400ff147b82 */ /* 0x000ea20000000a00 */
[----:B------:R-:W-:Y:S01]  /*0040*/  CS2R R10, SRZ ;  /* 0x00000000000a7805 */ /* 0x000fe2000001ff00 */
[----:B------:R-:W3:Y:S01]  /*0050*/  S2R R9, SR_CTAID.X ;  /* 0x0000000000097919 */ /* 0x000ee20000002500 */
[----:B------:R-:W-:Y:S01]  /*0060*/  ULDC.64 UR4, c[0x0][0x208] ;  /* 0x0000820000047ab9 */ /* 0x000fe20000000a00 */
[----:B-1----:R-:W-:-:S05]  /*0070*/  IMAD.SHL.U32 R0, R0, 0x2, RZ ;  /* 0x0000000200007824 */ /* 0x002fca00078e00ff */
[----:B------:R-:W-:-:S05]  /*0080*/  LOP3.LUT R0, R0, 0x1fe, RZ, 0xc0, !PT ;  /* 0x000001fe00007812 */ /* 0x000fca00078ec0ff */
[----:B---3--:R-:W-:-:S04]  /*0090*/  IMAD R9, R9, 0x200, R0 ;  /* 0x0000020009097824 */ /* 0x008fc800078e0200 */
[----:B------:R-:W-:-:S04]  /*00a0*/  IMAD.HI R2, R9, 0x2aaaaaab, RZ ;  /* 0x2aaaaaab09027827 */ /* 0x000fc800078e02ff */
[----:B------:R-:W-:Y:S01]  /*00b0*/  IMAD.HI R0, R9, -0x4cf09cad, R8 ;  /* 0xb30f635309007827 */ /* 0x000fe200078e0208 */
[----:B------:R-:W-:-:S03]  /*00c0*/  SHF.R.U32.HI R3, RZ, 0x1f, R2 ;  /* 0x0000001fff037819 */ /* 0x000fc60000011602 */
[----:B------:R-:W-:Y:S01]  /*00d0*/  VIADD R13, R9, 0xffffd180 ;  /* 0xffffd180090d7836 */ /* 0x000fe20000000000 */
[----:B------:R-:W-:Y:S02]  /*00e0*/  LEA.HI.SX32 R2, R2, R3, 0x1b ;  /* 0x0000000302027211 */ /* 0x000fe400078fdaff */
[----:B------:R-:W-:Y:S01]  /*00f0*/  SHF.R.U32.HI R3, RZ, 0x1f, R0 ;  /* 0x0000001fff037819 */ /* 0x000fe20000011600 */
[----:B--2---:R-:W-:-:S03]  /*0100*/  IMAD.WIDE R12, R13, 0x4, R20 ;  /* 0x000000040d0c7825 */ /* 0x004fc600078e0214 */
[----:B------:R-:W-:Y:S01]  /*0110*/  LEA.HI.SX32 R0, R0, R3, 0x13 ;  /* 0x0000000300007211 */ /* 0x000fe200078f9aff */
[----:B------:R-:W-:-:S04]  /*0120*/  IMAD.HI R4, R2, 0x4325c53f, RZ ;  /* 0x4325c53f02047827 */ /* 0x000fc800078e02ff */
[----:B------:R-:W-:Y:S01]  /*0130*/  IMAD.HI R3, R0, 0x4325c53f, RZ ;  /* 0x4325c53f00037827 */ /* 0x000fe200078e02ff */
[----:B------:R-:W-:-:S04]  /*0140*/  SHF.R.U32.HI R5, RZ, 0x1f, R4 ;  /* 0x0000001fff057819 */ /* 0x000fc80000011604 */
[----:B------:R-:W-:Y:S02]  /*0150*/  LEA.HI.SX32 R7, R4, R5, 0x1c ;  /* 0x0000000504077211 */ /* 0x000fe400078fe2ff */
[----:B------:R-:W-:-:S04]  /*0160*/  SHF.R.U32.HI R4, RZ, 0x1f, R3 ;  /* 0x0000001fff047819 */ /* 0x000fc80000011603 */
[----:B------:R-:W-:Y:S01]  /*0170*/  LEA.HI.SX32 R5, R3, R4, 0x1c ;  /* 0x0000000403057211 */ /* 0x000fe200078fe2ff */
[----:B------:R-:W-:-:S04]  /*0180*/  IMAD R3, R7, -0x3d, R2 ;  /* 0xffffffc307037824 */ /* 0x000fc800078e0202 */
[----:B------:R-:W-:Y:S01]  /*0190*/  IMAD R6, R5, -0x3d, R0 ;  /* 0xffffffc305067824 */ /* 0x000fe200078e0200 */
[C---:B------:R-:W-:Y:S01]  /*01a0*/  ISETP.GT.AND P3, PT, R3.reuse, RZ, PT ;  /* 0x000000ff0300720c */ /* 0x040fe20003f64270 */
[----:B------:R-:W-:-:S03]  /*01b0*/  VIADD R0, R3, 0x1 ;  /* 0x0000000103007836 */ /* 0x000fc60000000000 */
[----:B------:R-:W-:-:S04]  /*01c0*/  ISETP.GT.AND P4, PT, R6, RZ, P3 ;  /* 0x000000ff0600720c */ /* 0x000fc80001f84270 */
[----:B------:R-:W-:Y:S02]  /*01d0*/  ISETP.LT.AND P4, PT, R9, 0x2b9b00, P4 ;  /* 0x002b9b000900780c */ /* 0x000fe40002781270 */
[----:B------:R-:W-:Y:S02]  /*01e0*/  ISETP.GT.AND P1, PT, R3, -0x1, PT ;  /* 0xffffffff0300780c */ /* 0x000fe40003f24270 */
[----:B------:R-:W-:Y:S02]  /*01f0*/  ISETP.GE.U32.AND P0, PT, R0, 0x3d, PT ;  /* 0x0000003d0000780c */ /* 0x000fe40003f06070 */
[C---:B------:R-:W-:Y:S02]  /*0200*/  ISETP.GT.AND P1, PT, R6.reuse, RZ, P1 ;  /* 0x000000ff0600720c */ /* 0x040fe40000f24270 */
[----:B------:R-:W-:Y:S02]  /*0210*/  ISETP.GT.AND P5, PT, R6, RZ, !P0 ;  /* 0x000000ff0600720c */ /* 0x000fe400047a4270 */
[----:B------:R-:W-:-:S02]  /*0220*/  ISETP.LT.AND P2, PT, R9, 0x2b9b00, P1 ;  /* 0x002b9b000900780c */ /* 0x000fc40000f41270 */
[C---:B------:R-:W-:Y:S01]  /*0230*/  ISETP.LT.AND P1, PT, R9.reuse, 0x2b9b00, P5 ;  /* 0x002b9b000900780c */ /* 0x040fe20002f21270 */
[----:B------:R1:W2:Y:S01]  /*0240*/  @P4 LDG.E.64 R10, desc[UR4][R12.64] ;  /* 0x000000040c0a4981 */ /* 0x0002a2000c1e1b00 */
[C---:B------:R-:W-:Y:S01]  /*0250*/  VIADD R15, R9.reuse, 0xffffd240 ;  /* 0xffffd240090f7836 */ /* 0x040fe20000000000 */
[----:B------:R-:W-:Y:S01]  /*0260*/  CS2R R4, SRZ ;  /* 0x0000000000047805 */ /* 0x000fe2000001ff00 */
[----:B------:R-:W-:Y:S02]  /*0270*/  VIADD R17, R9, 0xffffd300 ;  /* 0xffffd30009117836 */ /* 0x000fe40000000000 */
[----:B------:R-:W-:-:S04]  /*0280*/  IMAD.WIDE R14, R15, 0x4, R20 ;  /* 0x000000040f0e7825 */ /* 0x000fc800078e0214 */
[----:B------:R-:W-:Y:S01]  /*0290*/  IMAD.WIDE R16, R17, 0x4, R20 ;  /* 0x0000000411107825 */ /* 0x000fe200078e0214 */
[----:B-1----:R-:W-:Y:S01]  /*02a0*/  CS2R R12, SRZ ;  /* 0x00000000000c7805 */ /* 0x002fe2000001ff00 */
[----:B------:R-:W3:Y:S05]  /*02b0*/  @P2 LDG.E.64 R4, desc[UR4][R14.64] ;  /* 0x000000040e042981 */ /* 0x000eea000c1e1b00 */
[----:B------:R1:W4:Y:S01]  /*02c0*/  @P1 LDG.E.64 R12, desc[UR4][R16.64] ;  /* 0x00000004100c1981 */ /* 0x000322000c1e1b00 */
[C---:B------:R-:W-:Y:S01]  /*02d0*/  VIADD R0, R6.reuse, 0x2 ;  /* 0x0000000206007836 */ /* 0x040fe20000000000 */
[C---:B------:R-:W-:Y:S02]  /*02e0*/  ISETP.GE.AND P5, PT, R6.reuse, 0x3c, PT ;  /* 0x0000003c0600780c */ /* 0x040fe40003fa6270 */
[----:B------:R-:W-:-:S02]  /*02f0*/  ISETP.GT.AND P6, PT, R6, 0x3b, PT ;  /* 0x0000003b0600780c */ /* 0x000fc40003fc4270 */
[----:B------:R-:W-:Y:S01]  /*0300*/  SEL R7, R0, RZ, !P5 ;  /* 0x000000ff00077207 */ /* 0x000fe20006800000 */
[C---:B------:R-:W-:Y:S01]  /*0310*/  VIADD R0, R3.reuse, 0x2 ;  /* 0x0000000203007836 */ /* 0x040fe20000000000 */
[----:B------:R-:W-:Y:S02]  /*0320*/  ISETP.GT.AND P5, PT, R3, 0x3b, PT ;  /* 0x0000003b0300780c */ /* 0x000fe40003fa4270 */
[----:B------:R-:W-:Y:S01]  /*0330*/  ISETP.GT.AND P3, PT, R6, -0x1, P3 ;  /* 0xffffffff0600780c */ /* 0x000fe20001f64270 */
[----:B------:R-:W-:Y:S02]  /*0340*/  VIADD R24, R7, 0x3e ;  /* 0x0000003e07187836 */ /* 0x000fe40000000000 */
[C---:B-1----:R-:W-:Y:S01]  /*0350*/  VIADD R17, R9.reuse, 0xffffff40 ;  /* 0xffffff4009117836 */ /* 0x042fe20000000000 */
[----:B------:R-:W-:-:S03]  /*0360*/  ISETP.LT.AND P3, PT, R9, 0x2b9b00, P3 ;  /* 0x002b9b000900780c */ /* 0x000fc60001f61270 */
[----:B------:R-:W-:Y:S02]  /*0370*/  @!P6 IMAD.MOV R24, RZ, RZ, R7 ;  /* 0x000000ffff18e224 */ /* 0x000fe400078e0207 */
[----:B------:R-:W-:-:S04]  /*0380*/  IMAD.WIDE R16, R17, 0x4, R20 ;  /* 0x0000000411107825 */ /* 0x000fc800078e0214 */
[----:B------:R-:W-:Y:S02]  /*0390*/  VIADD R26, R6, 0x1 ;  /* 0x00000001061a7836 */ /* 0x000fe40000000000 */
[C---:B------:R-:W-:Y:S01]  /*03a0*/  VIADD R23, R9.reuse, 0xc0 ;  /* 0x000000c009177836 */ /* 0x040fe20000000000 */
[----:B------:R-:W-:Y:S01]  /*03b0*/  CS2R R14, SRZ ;  /* 0x00000000000e7805 */ /* 0x000fe2000001ff00 */
[----:B------:R-:W-:-:S04]  /*03c0*/  IMAD.WIDE R18, R9, 0x4, R20 ;  /* 0x0000000409127825 */ /* 0x000fc800078e0214 */
[----:B------:R-:W-:-:S04]  /*03d0*/  IMAD.WIDE R22, R23, 0x4, R20 ;  /* 0x0000000417167825 */ /* 0x000fc800078e0214 */
[C---:B------:R-:W-:Y:S02]  /*03e0*/  VIADD R29, R9.reuse, 0x2d00 ;  /* 0x00002d00091d7836 */ /* 0x040fe40000000000 */
[----:B------:R-:W-:Y:S02]  /*03f0*/  VIADD R27, R9, 0x2dc0 ;  /* 0x00002dc0091b7836 */ /* 0x000fe40000000000 */
[----:B------:R-:W-:Y:S01]  /*0400*/  IMAD.WIDE R28, R29, 0x4, R20 ;  /* 0x000000041d1c7825 */ /* 0x000fe200078e0214 */
[----:B--2---:R-:W-:Y:S02]  /*0410*/  SEL R2, R10, RZ, P4 ;  /* 0x000000ff0a027207 */ /* 0x004fe40002000000 */
[----:B------:R-:W-:Y:S02]  /*0420*/  SEL R8, R11, RZ, P4 ;  /* 0x000000ff0b087207 */ /* 0x000fe40002000000 */
[----:B------:R-:W-:Y:S02]  /*0430*/  ISETP.GE.AND P4, PT, R3, 0x3c, PT ;  /* 0x0000003c0300780c */ /* 0x000fe40003f86270 */
[----:B------:R-:W-:-:S02]  /*0440*/  LOP3.LUT R10, R6, R3, RZ, 0xfc, !PT ;  /* 0x00000003060a7212 */ /* 0x000fc400078efcff */
[----:B------:R-:W-:Y:S02]  /*0450*/  SEL R0, R0, RZ, !P4 ;  /* 0x000000ff00007207 */ /* 0x000fe40006000000 */
[----:B------:R-:W-:Y:S02]  /*0460*/  ISETP.GE.AND P4, PT, R9, 0x2b9b00, PT ;  /* 0x002b9b000900780c */ /* 0x000fe40003f86270 */
[----:B---3--:R-:W-:Y:S01]  /*0470*/  SEL R7, R4, RZ, P2 ;  /* 0x000000ff04077207 */ /* 0x008fe20001000000 */
[----:B------:R-:W-:Y:S01]  /*0480*/  VIADD R25, R0, 0x3e ;  /* 0x0000003e00197836 */ /* 0x000fe20000000000 */
[----:B------:R-:W-:Y:S01]  /*0490*/  ISETP.GT.AND P6, PT, R10, -0x1, !P4 ;  /* 0xffffffff0a00780c */ /* 0x000fe200067c4270 */
[----:B------:R-:W-:Y:S01]  /*04a0*/  @!P5 IMAD.MOV R25, RZ, RZ, R0 ;  /* 0x000000ffff19d224 */ /* 0x000fe200078e0200 */
[----:B------:R-:W-:Y:S02]  /*04b0*/  CS2R R10, SRZ ;  /* 0x00000000000a7805 */ /* 0x000fe4000001ff00 */
[----:B----4-:R-:W-:-:S02]  /*04c0*/  SEL R4, R12, RZ, P1 ;  /* 0x000000ff0c047207 */ /* 0x010fc40000800000 */
[----:B------:R-:W-:Y:S02]  /*04d0*/  SEL R0, R13, RZ, P1 ;  /* 0x000000ff0d007207 */ /* 0x000fe40000800000 */
[----:B------:R-:W-:Y:S01]  /*04e0*/  ISETP.GT.AND P1, PT, R6, -0x1, !P0 ;  /* 0xffffffff0600780c */ /* 0x000fe20004724270 */
[----:B------:R1:W2:Y:S01]  /*04f0*/  @P3 LDG.E.64 R10, desc[UR4][R16.64] ;  /* 0x00000004100a3981 */ /* 0x0002a2000c1e1b00 */
[----:B------:R-:W-:Y:S02]  /*0500*/  ISETP.GE.U32.AND P5, PT, R26, 0x3d, PT ;  /* 0x0000003d1a00780c */ /* 0x000fe40003fa6070 */
[----:B------:R-:W-:Y:S02]  /*0510*/  ISETP.LT.AND P1, PT, R9, 0x2b9b00, P1 ;  /* 0x002b9b000900780c */ /* 0x000fe40000f21270 */
[----:B------:R-:W-:Y:S02]  /*0520*/  SEL R5, R5, RZ, P2 ;  /* 0x000000ff05057207 */ /* 0x000fe40001000000 */
[----:B------:R-:W-:-:S02]  /*0530*/  CS2R R12, SRZ ;  /* 0x00000000000c7805 */ /* 0x000fc4000001ff00 */
[C---:B------:R-:W-:Y:S02]  /*0540*/  ISETP.GT.AND P2, PT, R3.reuse, RZ, !P5 ;  /* 0x000000ff0300720c */ /* 0x040fe40006f44270 */
[----:B------:R-:W-:Y:S02]  /*0550*/  ISETP.GT.AND P5, PT, R3, -0x1, !P5 ;  /* 0xffffffff0300780c */ /* 0x000fe40006fa4270 */
[C---:B------:R-:W-:Y:S01]  /*0560*/  ISETP.LT.AND P2, PT, R9.reuse, 0x2b9b00, P2 ;  /* 0x002b9b000900780c */ /* 0x040fe20001741270 */
[----:B------:R3:W4:Y:S01]  /*0570*/  @P6 LDG.E.64 R12, desc[UR4][R18.64] ;  /* 0x00000004120c6981 */ /* 0x000722000c1e1b00 */
[----:B------:R-:W-:Y:S02]  /*0580*/  ISETP.LT.AND P5, PT, R9, 0x2b9b00, P5 ;  /* 0x002b9b000900780c */ /* 0x000fe40002fa1270 */
[----:B------:R-:W-:Y:S01]  /*0590*/  ISETP.LT.U32.AND P0, PT, R26, 0x3d, !P0 ;  /* 0x0000003d1a00780c */ /* 0x000fe20004701070 */
[----:B------:R5:W4:Y:S01]  /*05a0*/  @P1 LDG.E.64 R14, desc[UR4][R22.64] ;  /* 0x00000004160e1981 */ /* 0x000b22000c1e1b00 */
[----:B-1----:R-:W-:-:S02]  /*05b0*/  CS2R R16, SRZ ;  /* 0x0000000000107805 */ /* 0x002fc4000001ff00 */
[----:B------:R-:W-:Y:S01]  /*05c0*/  ISETP.LT.AND P0, PT, R9, 0x2b9b00, P0 ;  /* 0x002b9b000900780c */ /* 0x000fe20000701270 */
[----:B------:R-:W-:Y:S01]  /*05d0*/  IMAD.WIDE R26, R27, 0x4, R20 ;  /* 0x000000041b1a7825 */ /* 0x000fe200078e0214 */
[----:B---3--:R-:W-:-:S03]  /*05e0*/  CS2R R18, SRZ ;  /* 0x0000000000127805 */ /* 0x008fc6000001ff00 */
[----:B------:R1:W3:Y:S01]  /*05f0*/  @P2 LDG.E.64 R16, desc[UR4][R28.64] ;  /* 0x000000041c102981 */ /* 0x0002e2000c1e1b00 */
[----:B-----5:R-:W-:-:S03]  /*0600*/  VIADD R23, R9, 0x2e80 ;  /* 0x00002e8009177836 */ /* 0x020fc60000000000 */
[----:B------:R-:W5:Y:S01]  /*0610*/  @P5 LDG.E.64 R18, desc[UR4][R26.64] ;  /* 0x000000041a125981 */ /* 0x000f62000c1e1b00 */
[----:B------:R-:W-:Y:S01]  /*0620*/  IMAD.WIDE R20, R23, 0x4, R20 ;  /* 0x0000000417147825 */ /* 0x000fe200078e0214 */
[----:B------:R-:W-:-:S06]  /*0630*/  CS2R R22, SRZ ;  /* 0x0000000000167805 */ /* 0x000fcc000001ff00 */
[----:B------:R-:W5:Y:S01]  /*0640*/  @P0 LDG.E.64 R22, desc[UR4][R20.64] ;  /* 0x0000000414160981 */ /* 0x000f62000c1e1b00 */
[----:B-1----:R-:W-:-:S04]  /*0650*/  IMAD.IADD R28, R6, 0x1, R3 ;  /* 0x00000001061c7824 */ /* 0x002fc800078e0203 */
[----:B------:R-:W-:-:S05]  /*0660*/  IMAD R28, R6, R3, -R28 ;  /* 0x00000003061c7224 */ /* 0x000fca00078e0a1c */
[----:B------:R-:W-:Y:S01]  /*0670*/  IADD3 R28, R24, R28, R25 ;  /* 0x0000001c181c7210 */ /* 0x000fe20007ffe019 */
[----:B------:R-:W-:-:S04]  /*0680*/  IMAD R6, R6, R25, RZ ;  /* 0x0000001906067224 */ /* 0x000fc800078e02ff */
[----:B------:R-:W-:Y:S02]  /*0690*/  VIADD R28, R28, 0x1 ;  /* 0x000000011c1c7836 */ /* 0x000fe40000000000 */
[----:B------:R-:W-:Y:S01]  /*06a0*/  FADD R5, R8, R5 ;  /* 0x0000000508057221 */ /* 0x000fe20000000000 */
[----:B------:R-:W-:Y:S02]  /*06b0*/  IMAD R3, R3, R24, R6 ;  /* 0x0000001803037224 */ /* 0x000fe400078e0206 */
[----:B------:R-:W-:Y:S02]  /*06c0*/  IMAD R28, R24, R25, R28 ;  /* 0x00000019181c7224 */ /* 0x000fe400078e021c */
[----:B------:R-:W-:Y:S02]  /*06d0*/  FADD R0, R5, R0 ;  /* 0x0000000005007221 */ /* 0x000fe40000000000 */
[----:B------:R-:W-:Y:S02]  /*06e0*/  IMAD.IADD R3, R28, 0x1, -R3 ;  /* 0x000000011c037824 */ /* 0x000fe400078e0a03 */
[----:B------:R-:W-:-:S04]  /*06f0*/  FADD R7, R2, R7 ;  /* 0x0000000702077221 */ /* 0x000fc80000000000 */
[----:B------:R-:W-:Y:S01]  /*0700*/  FADD R7, R7, R4 ;  /* 0x0000000407077221 */ /* 0x000fe20000000000 */
[----:B--2---:R-:W-:-:S05]  /*0710*/  SEL R11, R11, RZ, P3 ;  /* 0x000000ff0b0b7207 */ /* 0x004fca0001800000 */
[----:B------:R-:W-:Y:S01]  /*0720*/  FADD R2, R0, R11 ;  /* 0x0000000b00027221 */ /* 0x000fe20000000000 */
[----:B------:R-:W-:Y:S02]  /*0730*/  I2FP.F32.S32 R0, R3 ;  /* 0x0000000300007245 */ /* 0x000fe40000201400 */
[----:B------:R-:W-:Y:S02]  /*0740*/  SEL R10, R10, RZ, P3 ;  /* 0x000000ff0a0a7207 */ /* 0x000fe40001800000 */
[----:B------:R-:W-:Y:S02]  /*0750*/  FSETP.GT.AND P3, PT, |R0|, 8.50705917302346158658e+37, PT ;  /* 0x7e8000000000780b */ /* 0x000fe40003f64200 */
[----:B----4-:R-:W-:Y:S01]  /*0760*/  SEL R13, R13, RZ, P6 ;  /* 0x000000ff0d0d7207 */ /* 0x010fe20003000000 */
[----:B------:R-:W-:Y:S01]  /*0770*/  FADD R7, R7, R10 ;  /* 0x0000000a07077221 */ /* 0x000fe20000000000 */
[----:B------:R-:W-:Y:S02]  /*0780*/  SEL R12, R12, RZ, P6 ;  /* 0x000000ff0c0c7207 */ /* 0x000fe40003000000 */
[----:B------:R-:W-:-:S02]  /*0790*/  SEL R14, R14, RZ, P1 ;  /* 0x000000ff0e0e7207 */ /* 0x000fc40000800000 */
[----:B------:R-:W-:Y:S02]  /*07a0*/  SEL R15, R15, RZ, P1 ;  /* 0x000000ff0f0f7207 */ /* 0x000fe40000800000 */
[----:B------:R-:W-:Y:S01]  /*07b0*/  FSETP.GEU.AND P1, PT, |R0|, 1.175494350822287508e-38, PT ;  /* 0x008000000000780b */ /* 0x000fe20003f2e200 */
[----:B------:R-:W-:Y:S01]  /*07c0*/  FADD R2, R2, R13 ;  /* 0x0000000d02027221 */ /* 0x000fe20000000000 */
[----:B------:R-:W-:Y:S01]  /*07d0*/  FADD R7, R7, R12 ;  /* 0x0000000c07077221 */ /* 0x000fe20000000000 */
[----:B------:R-:W-:Y:S01]  /*07e0*/  @P3 FMUL R0, R0, 0.25 ;  /* 0x3e80000000003820 */ /* 0x000fe20000400000 */
[----:B---3--:R-:W-:Y:S01]  /*07f0*/  SEL R16, R16, RZ, P2 ;  /* 0x000000ff10107207 */ /* 0x008fe20001000000 */
[----:B------:R-:W-:Y:S01]  /*0800*/  FADD R4, R2, R15 ;  /* 0x0000000f02047221 */ /* 0x000fe20000000000 */
[----:B------:R-:W-:Y:S01]  /*0810*/  SEL R17, R17, RZ, P2 ;  /* 0x000000ff11117207 */ /* 0x000fe20001000000 */
[----:B------:R-:W-:Y:S01]  /*0820*/  FADD R7, R7, R14 ;  /* 0x0000000e07077221 */ /* 0x000fe20000000000 */
[----:B------:R-:W1:Y:S01]  /*0830*/  LDC.64 R2, c[0x0][0x218] ;  /* 0x00008600ff027b82 */ /* 0x000e620000000a00 */
[----:B-----5:R-:W-:-:S02]  /*0840*/  SEL R18, R18, RZ, P5 ;  /* 0x000000ff12127207 */ /* 0x020fc40002800000 */
[----:B------:R-:W-:Y:S01]  /*0850*/  SEL R19, R19, RZ, P5 ;  /* 0x000000ff13137207 */ /* 0x000fe20002800000 */
[----:B------:R-:W-:Y:S01]  /*0860*/  FADD R7, R7, R16 ;  /* 0x0000001007077221 */ /* 0x000fe20000000000 */
[----:B------:R-:W-:Y:S01]  /*0870*/  @!P1 FMUL R0, R0, 16777216 ;  /* 0x4b80000000009820 */ /* 0x000fe20000400000 */
[----:B------:R-:W-:Y:S02]  /*0880*/  FADD R4, R4, R17 ;  /* 0x0000001104047221 */ /* 0x000fe40000000000 */
[----:B------:R-:W-:Y:S01]  /*0890*/  FADD R7, R7, R18 ;  /* 0x0000001207077221 */ /* 0x000fe20000000000 */
[----:B------:R-:W-:Y:S01]  /*08a0*/  SEL R22, R22, RZ, P0 ;  /* 0x000000ff16167207 */ /* 0x000fe20000000000 */
[----:B------:R-:W-:Y:S01]  /*08b0*/  FADD R4, R4, R19 ;  /* 0x0000001304047221 */ /* 0x000fe20000000000 */
[----:B------:R-:W-:Y:S01]  /*08c0*/  SEL R23, R23, RZ, P0 ;  /* 0x000000ff17177207 */ /* 0x000fe20000000000 */
[----:B------:R-:W2:Y:S02]  /*08d0*/  MUFU.RCP R0, R0 ;  /* 0x0000000000007308 */ /* 0x000ea40000001000 */
[----:B------:R-:W-:-:S02]  /*08e0*/  FADD R22, R7, R22 ;  /* 0x0000001607167221 */ /* 0x000fc40000000000 */
[----:B------:R-:W-:Y:S02]  /*08f0*/  FADD R23, R4, R23 ;  /* 0x0000001704177221 */ /* 0x000fe40000000000 */
[----:B------:R-:W-:Y:S02]  /*0900*/  @P3 FMUL R22, R22, 0.25 ;  /* 0x3e80000016163820 */ /* 0x000fe40000400000 */
[----:B------:R-:W-:Y:S02]  /*0910*/  @P3 FMUL R23, R23, 0.25 ;  /* 0x3e80000017173820 */ /* 0x000fe40000400000 */
[----:B------:R-:W-:Y:S02]  /*0920*/  @!P1 FMUL R22, R22, 16777216 ;  /* 0x4b80000016169820 */ /* 0x000fe40000400000 */
[----:B------:R-:W-:Y:S01]  /*0930*/  @!P1 FMUL R23, R23, 16777216 ;  /* 0x4b80000017179820 */ /* 0x000fe20000400000 */
[----:B-1----:R-:W-:-:S04]  /*0940*/  IMAD.WIDE R2, R9, 0x4, R2 ;  /* 0x0000000409027825 */ /* 0x002fc800078e0202 */
[C---:B--2---:R-:W-:Y:S01]  /*0950*/  FMUL R22, R0.reuse, R22 ;  /* 0x0000001600167220 */ /* 0x044fe20000400000 */
[----:B------:R-:W-:Y:S01]  /*0960*/  FMUL R23, R0, R23 ;  /* 0x0000001700177220 */ /* 0x000fe20000400000 */
[----:B------:R-:W-:Y:S06]  /*0970*/  @P4 EXIT ;  /* 0x000000000000494d */ /* 0x000fec0003800000 */
[----:B------:R-:W-:Y:S01]  /*0980*/  STG.E.64 desc[UR4][R2.64], R22 ;  /* 0x0000001602007986 */ /* 0x000fe2000c101b04 */
[----:B------:R-:W-:Y:S05]  /*0990*/  EXIT ;  /* 0x000000000000794d */ /* 0x000fea0003800000 */
.L_x_0:
[----:B------:R-:W-:-:S00]  /*09a0*/  BRA `(.L_x_0) ;  /* 0xfffffffc00fc7947 */ /* 0x000fc0000383ffff */
[----:B------:R-:W-:-:S00]  /*09b0*/  NOP ;  /* 0x0000000000007918 */ /* 0x000fc00000000000 */
        /* <DEDUP_REMOVED lines=12> */
.L_x_1:


//--------------------- .nv.constant0.triton_poi_fused_avg_pool2d_28 --------------------------
	.section	.nv.constant0.triton_poi_fused_avg_pool2d_28,"a",@progbits
	.sectionflags	@""
	.align	4
.nv.constant0.triton_poi_fused_avg_pool2d_28:
	.zero		548
